	.headerflags	@"EF_CUDA_TEXMODE_UNIFIED EF_CUDA_64BIT_ADDRESS EF_CUDA_ACCELERATORS EF_CUDA_SM90 EF_CUDA_VIRTUAL_SM(EF_CUDA_SM90)"
	.elftype	@"ET_EXEC"


//--------------------- .nv.info                  --------------------------
	.section	.nv.info,"",@"SHT_CUDA_INFO"
	.align	4


	//----- nvinfo : EIATTR_REGCOUNT
	.align		4
        /*0000*/ 	.byte	0x04, 0x2f
        /*0002*/ 	.short	(.L_1 - .L_0)
	.align		4
.L_0:
        /*0004*/ 	.word	index@(triton_poi_fused_convolution_16)
        /*0008*/ 	.word	0x0000001e


	//----- nvinfo : EIATTR_MIN_STACK_SIZE
	.align		4
.L_1:
        /*000c*/ 	.byte	0x04, 0x12
        /*000e*/ 	.short	(.L_3 - .L_2)
	.align		4
.L_2:
        /*0010*/ 	.word	index@(triton_poi_fused_convolution_16)
        /*0014*/ 	.word	0x00000000


	//----- nvinfo : EIATTR_FRAME_SIZE
	.align		4
.L_3:
        /*0018*/ 	.byte	0x04, 0x11
        /*001a*/ 	.short	(.L_5 - .L_4)
	.align		4
.L_4:
        /*001c*/ 	.word	index@(triton_poi_fused_convolution_16)
        /*0020*/ 	.word	0x00000000


	//----- nvinfo : EIATTR_MIN_STACK_SIZE
	.align		4
.L_5:
        /*0024*/ 	.byte	0x04, 0x12
        /*0026*/ 	.short	(.L_7 - .L_6)
	.align		4
.L_6:
        /*0028*/ 	.word	index@(triton_poi_fused_convolution_16)
        /*002c*/ 	.word	0x00000000
.L_7:


//--------------------- .nv.info.triton_poi_fused_convolution_16 --------------------------
	.section	.nv.info.triton_poi_fused_convolution_16,"",@"SHT_CUDA_INFO"
	.sectionflags	@""
	.align	4


	//----- nvinfo : EIATTR_CUDA_API_VERSION
	.align		4
        /*0000*/ 	.byte	0x04, 0x37
        /*0002*/ 	.short	(.L_9 - .L_8)
.L_8:
        /*0004*/ 	.word	0x0000007c


	//----- nvinfo : EIATTR_KPARAM_INFO
	.align		4
.L_9:
        /*0008*/ 	.byte	0x04, 0x17
        /*000a*/ 	.short	(.L_11 - .L_10)
.L_10:
        /*000c*/ 	.word	0x00000000
        /*0010*/ 	.short	0x0004
        /*0012*/ 	.short	0x001c
        /*0014*/ 	.byte	0x00, 0xf0, 0x11, 0x00


	//----- nvinfo : EIATTR_KPARAM_INFO
	.align		4
.L_11:
        /*0018*/ 	.byte	0x04, 0x17
        /*001a*/ 	.short	(.L_13 - .L_12)
.L_12:
        /*001c*/ 	.word	0x00000000
        /*0020*/ 	.short	0x0003
        /*0022*/ 	.short	0x0018
        /*0024*/ 	.byte	0x00, 0xf0, 0x11, 0x00


	//----- nvinfo : EIATTR_KPARAM_INFO
	.align		4
.L_13:
        /*0028*/ 	.byte	0x04, 0x17
        /*002a*/ 	.short	(.L_15 - .L_14)
.L_14:
        /*002c*/ 	.word	0x00000000
        /*0030*/ 	.short	0x0002
        /*0032*/ 	.short	0x0010
        /*0034*/ 	.byte	0x00, 0xf4, 0x21, 0x00


	//----- nvinfo : EIATTR_KPARAM_INFO
	.align		4
.L_15:
        /*0038*/ 	.byte	0x04, 0x17
        /*003a*/ 	.short	(.L_17 - .L_16)
.L_16:
        /*003c*/ 	.word	0x00000000
        /*0040*/ 	.short	0x0001
        /*0042*/ 	.short	0x0008
        /*0044*/ 	.byte	0x00, 0xf4, 0x21, 0x00


	//----- nvinfo : EIATTR_KPARAM_INFO
	.align		4
.L_17:
        /*0048*/ 	.byte	0x04, 0x17
        /*004a*/ 	.short	(.L_19 - .L_18)
.L_18:
        /*004c*/ 	.word	0x00000000
        /*0050*/ 	.short	0x0000
        /*0052*/ 	.short	0x0000
        /*0054*/ 	.byte	0x00, 0xf4, 0x21, 0x00


	//----- nvinfo : EIATTR_SPARSE_MMA_MASK
	.align		4
.L_19:
        /*0058*/ 	.byte	0x03, 0x50
        /*005a*/ 	.short	0x0000


	//----- nvinfo : EIATTR_MAXREG_COUNT
	.align		4
        /*005c*/ 	.byte	0x03, 0x1b
        /*005e*/ 	.short	0x00ff


	//----- nvinfo : EIATTR_EXIT_INSTR_OFFSETS
	.align		4
        /*0060*/ 	.byte	0x04, 0x1c
        /*0062*/ 	.short	(.L_21 - .L_20)


	//   ....[0]....
.L_20:
        /*0064*/ 	.word	0x00000610


	//   ....[1]....
        /*0068*/ 	.word	0x00000690


	//----- nvinfo : EIATTR_REQNTID
	.align		4
.L_21:
        /*006c*/ 	.byte	0x04, 0x10
        /*006e*/ 	.short	(.L_23 - .L_22)
.L_22:
        /*0070*/ 	.word	0x00000080
        /*0074*/ 	.word	0x00000001
        /*0078*/ 	.word	0x00000001


	//----- nvinfo : EIATTR_CBANK_PARAM_SIZE
	.align		4
.L_23:
        /*007c*/ 	.byte	0x03, 0x19
        /*007e*/ 	.short	0x0020


	//----- nvinfo : EIATTR_PARAM_CBANK
	.align		4
        /*0080*/ 	.byte	0x04, 0x0a
        /*0082*/ 	.short	(.L_25 - .L_24)
	.align		4
.L_24:
        /*0084*/ 	.word	index@(.nv.constant0.triton_poi_fused_convolution_16)
        /*0088*/ 	.short	0x0210
        /*008a*/ 	.short	0x0020


	//----- nvinfo : EIATTR_SW_WAR
	.align		4
.L_25:
        /*008c*/ 	.byte	0x04, 0x36
        /*008e*/ 	.short	(.L_27 - .L_26)
.L_26:
        /*0090*/ 	.word	0x00000008
.L_27:


//--------------------- .nv.callgraph             --------------------------
	.section	.nv.callgraph,"",@"SHT_CUDA_CALLGRAPH"
	.align	4
	.sectionentsize	8
	.align		4
        /*0000*/ 	.word	0x00000000
	.align		4
        /*0004*/ 	.word	0xffffffff
	.align		4
        /*0008*/ 	.word	0x00000000
	.align		4
        /*000c*/ 	.word	0xfffffffe
	.align		4
        /*0010*/ 	.word	0x00000000
	.align		4
        /*0014*/ 	.word	0xfffffffd
	.align		4
        /*0018*/ 	.word	0x00000000
	.align		4
        /*001c*/ 	.word	0xfffffffc


//--------------------- .text.triton_poi_fused_convolution_16 --------------------------
	.section	.text.triton_poi_fused_convolution_16,"ax",@progbits
	.sectionflags	@"SHF_BARRIERS=1"
	.align	128
        .global         triton_poi_fused_convolution_16
        .type           triton_poi_fused_convolution_16,@function
        .size           triton_poi_fused_convolution_16,(.L_x_1 - triton_poi_fused_convolution_16)
        .other          triton_poi_fused_convolution_16,@"STO_CUDA_ENTRY STV_DEFAULT"
triton_poi_fused_convolution_16:
.text.triton_poi_fused_convolution_16:
[----:B------:R-:W0:Y:S01]  /*0000*/  LDC R1, c[0x0][0x28] ;  /* 0x00000a00ff017b82 */ /* 0x000e220000000800 */
[----:B------:R-:W1:Y:S07]  /*0010*/  S2R R17, SR_CTAID.Y ;  /* 0x0000000000117919 */ /* 0x000e6e0000002600 */
[----:B------:R-:W2:Y:S01]  /*0020*/  LDC.64 R20, c[0x0][0x210] ;  /* 0x00008400ff147b82 */ /* 0x000ea20000000a00 */
[----:B------:R-:W-:Y:S02]  /*0030*/  CS2R R12, SRZ ;  /* 0x00000000000c7805 */ /* 0x000fe4000001ff00 */
[----:B------:R-:W-:Y:S01]  /*0040*/  CS2R R14, SRZ ;  /* 0x00000000000e7805 */ /* 0x000fe2000001ff00 */
[----:B------:R-:W3:Y:S01]  /*0050*/  S2R R18, SR_TID.X ;  /* 0x0000000000127919 */ /* 0x000ee20000002100 */
[----:B------:R-:W-:Y:S01]  /*0060*/  ULDC.64 UR6, c[0x0][0x208] ;  /* 0x0000820000067ab9 */ /* 0x000fe20000000a00 */
[----:B------:R-:W4:Y:S02]  /*0070*/  S2R R19, SR_CTAID.X ;  /* 0x0000000000137919 */ /* 0x000f240000002500 */
[----:B------:R-:W5:Y:S01]  /*0080*/  LDC.64 R4, c[0x0][0x218] ;  /* 0x00008600ff047b82 */ /* 0x000f620000000a00 */
[----:B-1----:R-:W-:-:S02]  /*0090*/  IMAD.SHL.U32 R17, R17, 0x20, RZ ;  /* 0x0000002011117824 */ /* 0x002fc400078e00ff */
[----:B---3--:R-:W-:Y:S01]  /*00a0*/  IMAD.SHL.U32 R0, R18, 0x4, RZ ;  /* 0x0000000412007824 */ /* 0x008fe200078e00ff */
[----:B------:R-:W-:Y:S01]  /*00b0*/  SHF.R.U32.HI R16, RZ, 0x3, R18 ;  /* 0x00000003ff107819 */ /* 0x000fe20000011612 */
[----:B----4-:R-:W-:-:S03]  /*00c0*/  IMAD.SHL.U32 R19, R19, 0x20, RZ ;  /* 0x0000002013137824 */ /* 0x010fc600078e00ff */
[----:B------:R-:W-:Y:S02]  /*00d0*/  LOP3.LUT R2, R17, 0x1c, R0, 0xf8, !PT ;  /* 0x0000001c11027812 */ /* 0x000fe400078ef800 */
[----:B------:R-:W-:Y:S02]  /*00e0*/  SGXT.U32 R16, R16, 0x4 ;  /* 0x000000041010781a */ /* 0x000fe40000000000 */
[----:B------:R-:W-:Y:S02]  /*00f0*/  SHF.R.S32.HI R3, RZ, 0x1f, R2 ;  /* 0x0000001fff037819 */ /* 0x000fe40000011402 */
[----:B------:R-:W-:Y:S02]  /*0100*/  ISETP.GE.AND P2, PT, R2, 0x200, PT ;  /* 0x000002000200780c */ /* 0x000fe40003f46270 */
[----:B------:R-:W-:-:S04]  /*0110*/  LEA.HI R3, R3, R2, RZ, 0x7 ;  /* 0x0000000203037211 */ /* 0x000fc800078f38ff */
[C---:B------:R-:W-:Y:S01]  /*0120*/  LOP3.LUT R7, R3.reuse, 0xffffff80, RZ, 0xc0, !PT ;  /* 0xffffff8003077812 */ /* 0x040fe200078ec0ff */
[----:B------:R-:W-:-:S04]  /*0130*/  IMAD.SHL.U32 R3, R3, 0x40, RZ ;  /* 0x0000004003037824 */ /* 0x000fc800078e00ff */
[----:B------:R-:W-:Y:S01]  /*0140*/  IMAD.IADD R7, R2, 0x1, -R7 ;  /* 0x0000000102077824 */ /* 0x000fe200078e0a07 */
[----:B------:R-:W-:Y:S02]  /*0150*/  LOP3.LUT R6, R3, 0xffffe000, RZ, 0xc0, !PT ;  /* 0xffffe00003067812 */ /* 0x000fe400078ec0ff */
[----:B------:R-:W-:Y:S01]  /*0160*/  LOP3.LUT R3, R19, R16, RZ, 0xfc, !PT ;  /* 0x0000001013037212 */ /* 0x000fe200078efcff */
[----:B-----5:R-:W-:Y:S01]  /*0170*/  IMAD.WIDE R22, R7, 0x4, R4 ;  /* 0x0000000407167825 */ /* 0x020fe200078e0204 */
[----:B------:R-:W-:Y:S02]  /*0180*/  CS2R R4, SRZ ;  /* 0x0000000000047805 */ /* 0x000fe4000001ff00 */
[----:B------:R-:W-:Y:S01]  /*0190*/  ISETP.LT.AND P0, PT, R3, 0x40, !P2 ;  /* 0x000000400300780c */ /* 0x000fe20005701270 */
[----:B------:R-:W-:Y:S01]  /*01a0*/  IMAD.IADD R8, R7, 0x1, R6 ;  /* 0x0000000107087824 */ /* 0x000fe200078e0206 */
[----:B------:R-:W-:-:S03]  /*01b0*/  LOP3.LUT R6, R19, 0x10, R16, 0xfe, !PT ;  /* 0x0000001013067812 */ /* 0x000fc600078efe10 */
[--C-:B------:R-:W-:Y:S01]  /*01c0*/  IMAD R9, R3, 0x80, R8.reuse ;  /* 0x0000008003097824 */ /* 0x100fe200078e0208 */
[C---:B------:R-:W-:Y:S01]  /*01d0*/  ISETP.LT.AND P1, PT, R6.reuse, 0x40, !P2 ;  /* 0x000000400600780c */ /* 0x040fe20005721270 */
[----:B------:R-:W-:Y:S01]  /*01e0*/  IMAD R11, R6, 0x80, R8 ;  /* 0x00000080060b7824 */ /* 0x000fe200078e0208 */
[----:B------:R-:W-:Y:S01]  /*01f0*/  CS2R R6, SRZ ;  /* 0x0000000000067805 */ /* 0x000fe2000001ff00 */
[----:B--2---:R-:W-:Y:S01]  /*0200*/  IMAD.WIDE R2, R9, 0x4, R20 ;  /* 0x0000000409027825 */ /* 0x004fe200078e0214 */
[----:B------:R-:W-:-:S03]  /*0210*/  CS2R R8, SRZ ;  /* 0x0000000000087805 */ /* 0x000fc6000001ff00 */
[----:B------:R-:W-:Y:S01]  /*0220*/  IMAD.WIDE R20, R11, 0x4, R20 ;  /* 0x000000040b147825 */ /* 0x000fe200078e0214 */
[----:B------:R-:W-:Y:S01]  /*0230*/  CS2R R10, SRZ ;  /* 0x00000000000a7805 */ /* 0x000fe2000001ff00 */
[----:B------:R1:W2:Y:S04]  /*0240*/  @P0 LDG.E.EL.128 R4, desc[UR6][R2.64] ;  /* 0x0000000602040981 */ /* 0x0002a8000c2e1d00 */
[----:B------:R-:W3:Y:S04]  /*0250*/  @P1 LDG.E.EL.128 R12, desc[UR6][R20.64] ;  /* 0x00000006140c1981 */ /* 0x000ee8000c2e1d00 */
[----:B------:R4:W2:Y:S01]  /*0260*/  @!P2 LDG.E.EL.128 R8, desc[UR6][R22.64] ;  /* 0x000000061608a981 */ /* 0x0008a2000c2e1d00 */
[----:B------:R-:W5:Y:S01]  /*0270*/  S2UR UR5, SR_CgaCtaId ;  /* 0x00000000000579c3 */ /* 0x000f620000008800 */
[----:B------:R-:W-:Y:S01]  /*0280*/  IMAD.SHL.U32 R24, R18, 0x80, RZ ;  /* 0x0000008012187824 */ /* 0x000fe200078e00ff */
[----:B------:R-:W-:-:S04]  /*0290*/  UMOV UR4, 0x400 ;  /* 0x0000040000047882 */ /* 0x000fc80000000000 */
[----:B------:R-:W-:-:S04]  /*02a0*/  LOP3.LUT R25, R24, 0x380, RZ, 0xc0, !PT ;  /* 0x0000038018197812 */ /* 0x000fc800078ec0ff */
[C---:B------:R-:W-:Y:S02]  /*02b0*/  LOP3.LUT R26, R25.reuse, 0x20, RZ, 0xfc, !PT ;  /* 0x00000020191a7812 */ /* 0x040fe400078efcff */
[C---:B------:R-:W-:Y:S02]  /*02c0*/  LOP3.LUT R27, R25.reuse, 0x40, RZ, 0xfc, !PT ;  /* 0x00000040191b7812 */ /* 0x040fe400078efcff */
[C---:B------:R-:W-:Y:S02]  /*02d0*/  LOP3.LUT R24, R25.reuse, R16, RZ, 0xfc, !PT ;  /* 0x0000001019187212 */ /* 0x040fe400078efcff */
[----:B-1----:R-:W-:Y:S01]  /*02e0*/  LOP3.LUT R2, R25, 0x60, RZ, 0xfc, !PT ;  /* 0x0000006019027812 */ /* 0x002fe200078efcff */
[----:B0----5:R-:W-:-:S06]  /*02f0*/  UPRMT UR4, UR5, 0x654, UR4 ;  /* 0x0000065405047896 */ /* 0x021fcc0008000004 */
[----:B------:R-:W-:Y:S02]  /*0300*/  LEA.HI R25, R25, UR4, RZ, 0x1d ;  /* 0x0000000419197c11 */ /* 0x000fe4000f8fe8ff */
[----:B------:R-:W-:Y:S02]  /*0310*/  LEA.HI R3, R26, UR4, RZ, 0x1d ;  /* 0x000000041a037c11 */ /* 0x000fe4000f8fe8ff */
[----:B------:R-:W-:Y:S02]  /*0320*/  LEA.HI R27, R27, UR4, RZ, 0x1d ;  /* 0x000000041b1b7c11 */ /* 0x000fe4000f8fe8ff */
[----:B----4-:R-:W-:Y:S01]  /*0330*/  LEA.HI R23, R2, UR4, RZ, 0x1d ;  /* 0x0000000402177c11 */ /* 0x010fe2000f8fe8ff */
[C---:B------:R-:W-:Y:S02]  /*0340*/  IMAD R21, R24.reuse, 0x4, R25 ;  /* 0x0000000418157824 */ /* 0x040fe400078e0219 */
[C---:B------:R-:W-:Y:S02]  /*0350*/  IMAD R2, R24.reuse, 0x4, R3 ;  /* 0x0000000418027824 */ /* 0x040fe400078e0203 */
[----:B------:R-:W-:-:S02]  /*0360*/  IMAD R20, R24, 0x4, R27 ;  /* 0x0000000418147824 */ /* 0x000fc400078e021b */
[----:B------:R-:W-:Y:S01]  /*0370*/  IMAD R3, R24, 0x4, R23 ;  /* 0x0000000418037824 */ /* 0x000fe200078e0217 */
[----:B------:R-:W-:-:S04]  /*0380*/  SHF.R.U32.HI R18, RZ, 0x1, R18 ;  /* 0x00000001ff127819 */ /* 0x000fc80000011612 */
[----:B------:R-:W-:Y:S02]  /*0390*/  LOP3.LUT R18, R18, 0x3c, RZ, 0xc0, !PT ;  /* 0x0000003c12127812 */ /* 0x000fe400078ec0ff */
[----:B------:R-:W-:-:S04]  /*03a0*/  LOP3.LUT R19, R19, 0x1c, R0, 0xf8, !PT ;  /* 0x0000001c13137812 */ /* 0x000fc800078ef800 */
[----:B------:R-:W-:Y:S01]  /*03b0*/  ISETP.GE.AND P0, PT, R19, 0x40, PT ;  /* 0x000000401300780c */ /* 0x000fe20003f06270 */
[C---:B--2---:R-:W-:Y:S01]  /*03c0*/  FADD R4, R8.reuse, R4 ;  /* 0x0000000408047221 */ /* 0x044fe20000000000 */
[C---:B------:R-:W-:Y:S01]  /*03d0*/  FADD R5, R9.reuse, R5 ;  /* 0x0000000509057221 */ /* 0x040fe20000000000 */
[----:B---3--:R-:W-:Y:S01]  /*03e0*/  FADD R13, R9, R13 ;  /* 0x0000000d090d7221 */ /* 0x008fe20000000000 */
[----:B------:R-:W-:Y:S01]  /*03f0*/  FADD R12, R8, R12 ;  /* 0x0000000c080c7221 */ /* 0x000fe20000000000 */
[C---:B------:R-:W-:Y:S01]  /*0400*/  FADD R9, R10.reuse, R6 ;  /* 0x000000060a097221 */ /* 0x040fe20000000000 */
[C---:B------:R-:W-:Y:S01]  /*0410*/  FADD R8, R11.reuse, R7 ;  /* 0x000000070b087221 */ /* 0x040fe20000000000 */
[----:B------:R-:W-:Y:S01]  /*0420*/  STS [R21], R4 ;  /* 0x0000000415007388 */ /* 0x000fe20000000800 */
[----:B------:R-:W-:Y:S01]  /*0430*/  FADD R23, R10, R14 ;  /* 0x0000000e0a177221 */ /* 0x000fe20000000000 */
[----:B------:R-:W-:Y:S02]  /*0440*/  FADD R14, R11, R15 ;  /* 0x0000000f0b0e7221 */ /* 0x000fe40000000000 */
[----:B------:R-:W-:Y:S04]  /*0450*/  STS [R2+0x80], R5 ;  /* 0x0000800502007388 */ /* 0x000fe80000000800 */
[----:B------:R-:W-:Y:S04]  /*0460*/  STS [R20+0x100], R9 ;  /* 0x0001000914007388 */ /* 0x000fe80000000800 */
[----:B------:R0:W-:Y:S04]  /*0470*/  STS [R3+0x180], R8 ;  /* 0x0001800803007388 */ /* 0x0001e80000000800 */
[----:B------:R-:W-:Y:S04]  /*0480*/  STS [R21+0x40], R12 ;  /* 0x0000400c15007388 */ /* 0x000fe80000000800 */
[----:B------:R1:W-:Y:S01]  /*0490*/  STS [R2+0xc0], R13 ;  /* 0x0000c00d02007388 */ /* 0x0003e20000000800 */
[----:B------:R-:W-:Y:S01]  /*04a0*/  LOP3.LUT R10, R0, 0x1fc, RZ, 0xc0, !PT ;  /* 0x000001fc000a7812 */ /* 0x000fe200078ec0ff */
[----:B------:R-:W-:Y:S01]  /*04b0*/  VIADD R7, R18, UR4 ;  /* 0x0000000412077c36 */ /* 0x000fe20008000000 */
[----:B0-----:R-:W0:Y:S01]  /*04c0*/  LDC.64 R8, c[0x0][0x220] ;  /* 0x00008800ff087b82 */ /* 0x001e220000000a00 */
[----:B------:R-:W-:Y:S04]  /*04d0*/  STS [R20+0x140], R23 ;  /* 0x0001401714007388 */ /* 0x000fe80000000800 */
[----:B------:R2:W-:Y:S01]  /*04e0*/  STS [R3+0x1c0], R14 ;  /* 0x0001c00e03007388 */ /* 0x0005e20000000800 */
[----:B------:R-:W-:-:S02]  /*04f0*/  IMAD R11, R10, 0x4, R7 ;  /* 0x000000040a0b7824 */ /* 0x000fc400078e0207 */
[----:B------:R-:W-:Y:S01]  /*0500*/  BAR.SYNC.DEFER_BLOCKING 0x0 ;  /* 0x0000000000007b1d */ /* 0x000fe20000010000 */
[----:B------:R-:W-:-:S05]  /*0510*/  LOP3.LUT R0, R17, R16, RZ, 0xfc, !PT ;  /* 0x0000001011007212 */ /* 0x000fca00078efcff */
[----:B------:R-:W-:Y:S04]  /*0520*/  LDS R4, [R11] ;  /* 0x000000000b047984 */ /* 0x000fe80000000800 */
[----:B------:R-:W-:Y:S04]  /*0530*/  LDS R5, [R11+0x4] ;  /* 0x000004000b057984 */ /* 0x000fe80000000800 */
[----:B------:R-:W-:Y:S04]  /*0540*/  LDS R6, [R11+0x8] ;  /* 0x000008000b067984 */ /* 0x000fe80000000800 */
[----:B------:R3:W4:Y:S01]  /*0550*/  LDS R7, [R11+0xc] ;  /* 0x00000c000b077984 */ /* 0x0007220000000800 */
[----:B------:R-:W-:-:S02]  /*0560*/  LOP3.LUT R16, R17, 0x10, R16, 0xfe, !PT ;  /* 0x0000001011107812 */ /* 0x000fc400078efe10 */
[----:B-1----:R-:W-:Y:S02]  /*0570*/  LOP3.LUT R2, R10, 0x200, RZ, 0xfc, !PT ;  /* 0x000002000a027812 */ /* 0x002fe400078efcff */
[----:B------:R-:W-:Y:S02]  /*0580*/  ISETP.LT.AND P1, PT, R0, 0x200, !P0 ;  /* 0x000002000000780c */ /* 0x000fe40004721270 */
[----:B------:R-:W-:Y:S01]  /*0590*/  ISETP.LT.AND P0, PT, R16, 0x200, !P0 ;  /* 0x000002001000780c */ /* 0x000fe20004701270 */
[----:B--2---:R-:W-:Y:S01]  /*05a0*/  IMAD R3, R0, 0x40, R19 ;  /* 0x0000004000037824 */ /* 0x004fe200078e0213 */
[----:B------:R-:W-:-:S04]  /*05b0*/  SHF.R.U32.HI R2, RZ, 0x3, R2 ;  /* 0x00000003ff027819 */ /* 0x000fc80000011602 */
[----:B------:R-:W-:Y:S01]  /*05c0*/  LOP3.LUT R0, R2, 0x7c, RZ, 0xc0, !PT ;  /* 0x0000007c02007812 */ /* 0x000fe200078ec0ff */
[----:B0-----:R-:W-:-:S04]  /*05d0*/  IMAD.WIDE R2, R3, 0x4, R8 ;  /* 0x0000000403027825 */ /* 0x001fc800078e0208 */
[----:B---3--:R-:W-:-:S04]  /*05e0*/  VIADD R11, R0, UR4 ;  /* 0x00000004000b7c36 */ /* 0x008fc80008000000 */
[----:B------:R-:W-:Y:S01]  /*05f0*/  IMAD R11, R10, 0x4, R11 ;  /* 0x000000040a0b7824 */ /* 0x000fe200078e020b */
[----:B----4-:R0:W-:Y:S02]  /*0600*/  @P1 STG.E.128 desc[UR6][R2.64], R4 ;  /* 0x0000000402001986 */ /* 0x0101e4000c101d06 */
[----:B0-----:R-:W-:Y:S05]  /*0610*/  @!P0 EXIT ;  /* 0x000000000000894d */ /* 0x001fea0003800000 */
[----:B0-----:R-:W-:Y:S01]  /*0620*/  LDS R4, [R11+0x800] ;  /* 0x000800000b047984 */ /* 0x001fe20000000800 */
[----:B------:R-:W-:-:S03]  /*0630*/  IMAD R19, R16, 0x40, R19 ;  /* 0x0000004010137824 */ /* 0x000fc600078e0213 */
[----:B------:R-:W-:Y:S01]  /*0640*/  LDS R5, [R11+0x804] ;  /* 0x000804000b057984 */ /* 0x000fe20000000800 */
[----:B------:R-:W-:-:S03]  /*0650*/  IMAD.WIDE R8, R19, 0x4, R8 ;  /* 0x0000000413087825 */ /* 0x000fc600078e0208 */
[----:B------:R-:W-:Y:S04]  /*0660*/  LDS R6, [R11+0x808] ;  /* 0x000808000b067984 */ /* 0x000fe80000000800 */
[----:B------:R-:W0:Y:S04]  /*0670*/  LDS R7, [R11+0x80c] ;  /* 0x00080c000b077984 */ /* 0x000e280000000800 */
[----:B0-----:R-:W-:Y:S01]  /*0680*/  STG.E.128 desc[UR6][R8.64], R4 ;  /* 0x0000000408007986 */ /* 0x001fe2000c101d06 */
[----:B------:R-:W-:Y:S05]  /*0690*/  EXIT ;  /* 0x000000000000794d */ /* 0x000fea0003800000 */
.L_x_0:
[----:B------:R-:W-:-:S00]  /*06a0*/  BRA `(.L_x_0) ;  /* 0xfffffffc00fc7947 */ /* 0x000fc0000383ffff */
[----:B------:R-:W-:-:S00]  /*06b0*/  NOP ;  /* 0x0000000000007918 */ /* 0x000fc00000000000 */
        /* <DEDUP_REMOVED lines=12> */
.L_x_1:


//--------------------- .nv.shared.triton_poi_fused_convolution_16 --------------------------
	.section	.nv.shared.triton_poi_fused_convolution_16,"aw",@nobits
	.sectionflags	@""
	.align	16
	.zero		1024


//--------------------- .nv.constant0.triton_poi_fused_convolution_16 --------------------------
	.section	.nv.constant0.triton_poi_fused_convolution_16,"a",@progbits
	.sectionflags	@""
	.align	4
.nv.constant0.triton_poi_fused_convolution_16:
	.zero		560
